//
// Generated by NVIDIA NVVM Compiler
//
// Compiler Build ID: CL-36424714
// Cuda compilation tools, release 13.0, V13.0.88
// Based on NVVM 20.0.0
//

.version 9.0
.target sm_100
.address_size 64

	// .globl	_Z11print_as_3dPi
.extern .func  (.param .b32 func_retval0) vprintf
(
	.param .b64 vprintf_param_0,
	.param .b64 vprintf_param_1
)
;
.global .align 1 .b8 $str[29] = {116, 105, 100, 58, 32, 37, 100, 44, 32, 103, 105, 100, 58, 32, 37, 100, 44, 32, 118, 97, 108, 117, 101, 58, 32, 37, 100, 10};

.visible .entry _Z11print_as_3dPi(
	.param .u64 .ptr .align 1 _Z11print_as_3dPi_param_0
)
{
	.local .align 8 .b8 	__local_depot0[16];
	.reg .b64 	%SP;
	.reg .b64 	%SPL;
	.reg .b32 	%r<22>;
	.reg .b64 	%rd<9>;

	mov.u64 	%SPL, __local_depot0;
	cvta.local.u64 	%SP, %SPL;
	ld.param.u64 	%rd1, [_Z11print_as_3dPi_param_0];
	cvta.to.global.u64 	%rd2, %rd1;
	add.u64 	%rd3, %SP, 0;
	add.u64 	%rd4, %SPL, 0;
	mov.u32 	%r1, %ntid.x;
	mov.u32 	%r2, %ntid.y;
	mul.lo.s32 	%r3, %r1, %r2;
	mov.u32 	%r4, %tid.z;
	mov.u32 	%r5, %tid.y;
	mov.u32 	%r6, %tid.x;
	mov.u32 	%r7, %ntid.z;
	mul.lo.s32 	%r8, %r3, %r7;
	mov.u32 	%r9, %ctaid.x;
	mov.u32 	%r10, %nctaid.y;
	mov.u32 	%r11, %ctaid.y;
	mov.u32 	%r12, %nctaid.x;
	mov.u32 	%r13, %ctaid.z;
	mad.lo.s32 	%r14, %r13, %r12, %r11;
	mad.lo.s32 	%r15, %r14, %r10, %r9;
	mad.lo.s32 	%r16, %r1, %r5, %r6;
	mad.lo.s32 	%r17, %r3, %r4, %r16;
	mad.lo.s32 	%r18, %r8, %r15, %r17;
	mul.wide.s32 	%rd5, %r18, 4;
	add.s64 	%rd6, %rd2, %rd5;
	ld.global.u32 	%r19, [%rd6];
	st.local.v2.u32 	[%rd4], {%r6, %r18};
	st.local.u32 	[%rd4+8], %r19;
	mov.u64 	%rd7, $str;
	cvta.global.u64 	%rd8, %rd7;
	{ // callseq 0, 0
	.param .b64 param0;
	st.param.b64 	[param0], %rd8;
	.param .b64 param1;
	st.param.b64 	[param1], %rd3;
	.param .b32 retval0;
	call.uni (retval0), 
	vprintf, 
	(
	param0, 
	param1
	);
	ld.param.b32 	%r20, [retval0];
	} // callseq 0
	ret;

}


// ===== COMPILED SASS (sm_100) =====

	.target	sm_100

	.elftype	@"ET_EXEC"


//--------------------- .note.nv.tkinfo           --------------------------
	.section	.note.nv.tkinfo,"",@"SHT_NOTE"
	.sectionflags	@"SHF_NOTE_NV_TKINFO"
	.tkinfo
        /*0018*/ 	.word	0x00000002
        /*0030*/ 	.string	""
        /*0030*/ 	.string	"ptxas"
        /*0030*/ 	.string	"Cuda compilation tools, release 13.0, V13.0.88"
        /*0030*/ 	.string	"Build cuda_13.0.r13.0/compiler.36424714_0"
        /*0030*/ 	.string	"-arch sm_100 -m 64 "



//--------------------- .note.nv.cuinfo           --------------------------
	.section	.note.nv.cuinfo,"",@"SHT_NOTE"
	.sectionflags	@"SHF_NOTE_NV_CUINFO"
        /*0018*/ 	.short	0x0002
        /*001a*/ 	.short	0x0064
        /*001c*/ 	.short	0x0082
	.zero		2


//--------------------- .nv.info                  --------------------------
	.section	.nv.info,"",@"SHT_CUDA_INFO"
	.align	4


	//----- nvinfo : EIATTR_REGCOUNT
	.align		4
        /*0000*/ 	.byte	0x04, 0x2f
        /*0002*/ 	.short	(.L_2 - .L_1)
	.align		4
.L_1:
        /*0004*/ 	.word	index@(_Z11print_as_3dPi)
        /*0008*/ 	.word	0x00000018


	//----- nvinfo : EIATTR_FRAME_SIZE
	.align		4
.L_2:
        /*000c*/ 	.byte	0x04, 0x11
        /*000e*/ 	.short	(.L_4 - .L_3)
	.align		4
.L_3:
        /*0010*/ 	.word	index@(_Z11print_as_3dPi)
        /*0014*/ 	.word	0x00000010


	//----- nvinfo : EIATTR_MIN_STACK_SIZE
	.align		4
.L_4:
        /*0018*/ 	.byte	0x04, 0x12
        /*001a*/ 	.short	(.L_6 - .L_5)
	.align		4
.L_5:
        /*001c*/ 	.word	index@(_Z11print_as_3dPi)
        /*0020*/ 	.word	0x00000010
.L_6:


//--------------------- .nv.compat                --------------------------
	.section	.nv.compat,"",@"SHT_CUDA_COMPAT_INFO"
	.align	4
        /*0000*/ 	.byte	0x02, 0x09, 0x00, 0x00, 0x02, 0x02, 0x01, 0x00, 0x02, 0x05, 0x05, 0x00, 0x03, 0x07, 0x01, 0x01
        /*0010*/ 	.byte	0x02, 0x03, 0x00, 0x00, 0x02, 0x06, 0x01, 0x00, 0x04, 0x0b, 0x08, 0x00, 0x09, 0x00, 0x00, 0x00
        /*0020*/ 	.byte	0x00, 0x00, 0x00, 0x00


//--------------------- .nv.info._Z11print_as_3dPi --------------------------
	.section	.nv.info._Z11print_as_3dPi,"",@"SHT_CUDA_INFO"
	.sectionflags	@""
	.align	4


	//----- nvinfo : EIATTR_CUDA_API_VERSION
	.align		4
        /*0000*/ 	.byte	0x04, 0x37
        /*0002*/ 	.short	(.L_8 - .L_7)
.L_7:
        /*0004*/ 	.word	0x00000082


	//----- nvinfo : EIATTR_KPARAM_INFO
	.align		4
.L_8:
        /*0008*/ 	.byte	0x04, 0x17
        /*000a*/ 	.short	(.L_10 - .L_9)
.L_9:
        /*000c*/ 	.word	0x00000000
        /*0010*/ 	.short	0x0000
        /*0012*/ 	.short	0x0000
        /*0014*/ 	.byte	0x00, 0xf5, 0x21, 0x00


	//----- nvinfo : EIATTR_SPARSE_MMA_MASK
	.align		4
.L_10:
        /*0018*/ 	.byte	0x03, 0x50
        /*001a*/ 	.short	0x0000


	//----- nvinfo : EIATTR_MAXREG_COUNT
	.align		4
        /*001c*/ 	.byte	0x03, 0x1b
        /*001e*/ 	.short	0x00ff


	//----- nvinfo : EIATTR_EXTERNS
	.align		4
        /*0020*/ 	.byte	0x04, 0x0f
        /*0022*/ 	.short	(.L_12 - .L_11)


	//   ....[0]....
	.align		4
.L_11:
        /*0024*/ 	.word	index@(vprintf)


	//----- nvinfo : EIATTR_MERCURY_ISA_VERSION
	.align		4
.L_12:
        /*0028*/ 	.byte	0x03, 0x5f
        /*002a*/ 	.short	0x0101


	//----- nvinfo : EIATTR_VRC_CTA_INIT_COUNT
	.align		4
        /*002c*/ 	.byte	0x02, 0x4a
	.zero		1
	.zero		1


	//----- nvinfo : EIATTR_SYSCALL_OFFSETS
	.align		4
        /*0030*/ 	.byte	0x04, 0x46
        /*0032*/ 	.short	(.L_14 - .L_13)


	//   ....[0]....
.L_13:
        /*0034*/ 	.word	0x00000240


	//----- nvinfo : EIATTR_EXIT_INSTR_OFFSETS
	.align		4
.L_14:
        /*0038*/ 	.byte	0x04, 0x1c
        /*003a*/ 	.short	(.L_16 - .L_15)


	//   ....[0]....
.L_15:
        /*003c*/ 	.word	0x00000250


	//----- nvinfo : EIATTR_CBANK_PARAM_SIZE
	.align		4
.L_16:
        /*0040*/ 	.byte	0x03, 0x19
        /*0042*/ 	.short	0x0008


	//----- nvinfo : EIATTR_PARAM_CBANK
	.align		4
        /*0044*/ 	.byte	0x04, 0x0a
        /*0046*/ 	.short	(.L_18 - .L_17)
	.align		4
.L_17:
        /*0048*/ 	.word	index@(.nv.constant0._Z11print_as_3dPi)
        /*004c*/ 	.short	0x0380
        /*004e*/ 	.short	0x0008


	//----- nvinfo : EIATTR_SW_WAR
	.align		4
.L_18:
        /*0050*/ 	.byte	0x04, 0x36
        /*0052*/ 	.short	(.L_20 - .L_19)
.L_19:
        /*0054*/ 	.word	0x00000008
.L_20:


//--------------------- .nv.callgraph             --------------------------
	.section	.nv.callgraph,"",@"SHT_CUDA_CALLGRAPH"
	.align	4
	.sectionentsize	8
	.align		4
        /*0000*/ 	.word	0x00000000
	.align		4
        /*0004*/ 	.word	0xffffffff
	.align		4
        /*0008*/ 	.word	index@(_Z11print_as_3dPi)
	.align		4
        /*000c*/ 	.word	index@(vprintf)
	.align		4
        /*0010*/ 	.word	0x00000000
	.align		4
        /*0014*/ 	.word	0xfffffffe
	.align		4
        /*0018*/ 	.word	0x00000000
	.align		4
        /*001c*/ 	.word	0xfffffffd
	.align		4
        /*0020*/ 	.word	0x00000000
	.align		4
        /*0024*/ 	.word	0xfffffffc


//--------------------- .nv.constant4             --------------------------
	.section	.nv.constant4,"a",@progbits
	.align	8
	.align		8
.nv.constant4:
        /*0000*/ 	.dword	vprintf
	.align		8
        /*0008*/ 	.dword	$str


//--------------------- .text._Z11print_as_3dPi   --------------------------
	.section	.text._Z11print_as_3dPi,"ax",@progbits
	.align	128
        .global         _Z11print_as_3dPi
        .type           _Z11print_as_3dPi,@function
        .size           _Z11print_as_3dPi,(.L_x_2 - _Z11print_as_3dPi)
        .other          _Z11print_as_3dPi,@"STO_CUDA_ENTRY STV_DEFAULT"
_Z11print_as_3dPi:
.text._Z11print_as_3dPi:
[----:B------:R-:W0:Y:S01]  /*0000*/  LDC R1, c[0x0][0x37c] ;  /* 0x0000df00ff017b82 */ /* 0x000e220000000800 */
[----:B------:R-:W1:Y:S01]  /*0010*/  S2R R0, SR_CTAID.Y ;  /* 0x0000000000007919 */ /* 0x000e620000002600 */
[----:B------:R-:W2:Y:S06]  /*0020*/  LDCU UR8, c[0x0][0x2fc] ;  /* 0x00005f80ff0877ac */ /* 0x000eac0008000800 */
[----:B------:R-:W3:Y:S01]  /*0030*/  S2UR UR10, SR_CTAID.X ;  /* 0x00000000000a79c3 */ /* 0x000ee20000002500 */
[----:B0-----:R-:W-:Y:S01]  /*0040*/  IADD3 R1, PT, PT, R1, -0x10, RZ ;  /* 0xfffffff001017810 */ /* 0x001fe20007ffe0ff */
[----:B------:R-:W0:Y:S01]  /*0050*/  S2R R3, SR_TID.Y ;  /* 0x0000000000037919 */ /* 0x000e220000002200 */
[----:B------:R-:W4:Y:S01]  /*0060*/  LDCU UR9, c[0x0][0x360] ;  /* 0x00006c00ff0977ac */ /* 0x000f220008000800 */
[----:B------:R-:W0:Y:S01]  /*0070*/  S2R R2, SR_TID.X ;  /* 0x0000000000027919 */ /* 0x000e220000002100 */
[----:B------:R-:W4:Y:S03]  /*0080*/  LDCU UR4, c[0x0][0x364] ;  /* 0x00006c80ff0477ac */ /* 0x000f260008000800 */
[----:B------:R-:W5:Y:S01]  /*0090*/  LDC.64 R8, c[0x0][0x380] ;  /* 0x0000e000ff087b82 */ /* 0x000f620000000a00 */
[----:B------:R-:W1:Y:S01]  /*00a0*/  S2R R6, SR_CTAID.Z ;  /* 0x0000000000067919 */ /* 0x000e620000002700 */
[----:B------:R-:W2:Y:S01]  /*00b0*/  LDCU UR5, c[0x0][0x368] ;  /* 0x00006d00ff0577ac */ /* 0x000ea20008000800 */
[----:B------:R-:W3:Y:S01]  /*00c0*/  S2R R4, SR_TID.Z ;  /* 0x0000000000047919 */ /* 0x000ee20000002300 */
[----:B------:R-:W5:Y:S04]  /*00d0*/  LDCU.64 UR6, c[0x0][0x358] ;  /* 0x00006b00ff0677ac */ /* 0x000f680008000a00 */
[----:B------:R-:W5:Y:S08]  /*00e0*/  LDC R5, c[0x0][0x374] ;  /* 0x0000dd00ff057b82 */ /* 0x000f700000000800 */
[----:B------:R-:W1:Y:S01]  /*00f0*/  LDC R7, c[0x0][0x370] ;  /* 0x0000dc00ff077b82 */ /* 0x000e620000000800 */
[----:B----4-:R-:W-:-:S04]  /*0100*/  UIMAD UR4, UR9, UR4, URZ ;  /* 0x00000004090472a4 */ /* 0x010fc8000f8e02ff */
[----:B--2---:R-:W-:Y:S01]  /*0110*/  UIMAD UR5, UR4, UR5, URZ ;  /* 0x00000005040572a4 */ /* 0x004fe2000f8e02ff */
[----:B0-----:R-:W-:-:S04]  /*0120*/  IMAD R3, R3, UR9, R2 ;  /* 0x0000000903037c24 */ /* 0x001fc8000f8e0202 */
[----:B---3--:R-:W-:Y:S02]  /*0130*/  IMAD R3, R4, UR4, R3 ;  /* 0x0000000404037c24 */ /* 0x008fe4000f8e0203 */
[----:B-1----:R-:W-:-:S04]  /*0140*/  IMAD R0, R7, R6, R0 ;  /* 0x0000000607007224 */ /* 0x002fc800078e0200 */
[----:B-----5:R-:W-:-:S04]  /*0150*/  IMAD R0, R0, R5, UR10 ;  /* 0x0000000a00007e24 */ /* 0x020fc8000f8e0205 */
[----:B------:R-:W-:-:S04]  /*0160*/  IMAD R3, R0, UR5, R3 ;  /* 0x0000000500037c24 */ /* 0x000fc8000f8e0203 */
[----:B------:R-:W-:-:S06]  /*0170*/  IMAD.WIDE R8, R3, 0x4, R8 ;  /* 0x0000000403087825 */ /* 0x000fcc00078e0208 */
[----:B------:R-:W2:Y:S01]  /*0180*/  LDG.E R8, desc[UR6][R8.64] ;  /* 0x0000000608087981 */ /* 0x000ea2000c1e1900 */
[----:B------:R-:W-:Y:S01]  /*0190*/  MOV R0, 0x0 ;  /* 0x0000000000007802 */ /* 0x000fe20000000f00 */
[----:B------:R-:W0:Y:S02]  /*01a0*/  LDCU UR4, c[0x0][0x2f8] ;  /* 0x00005f00ff0477ac */ /* 0x000e240008000800 */
[----:B------:R1:W-:Y:S01]  /*01b0*/  STL.64 [R1], R2 ;  /* 0x0000000201007387 */ /* 0x0003e20000100a00 */
[----:B------:R1:W3:Y:S01]  /*01c0*/  LDC.64 R10, c[0x4][R0] ;  /* 0x01000000000a7b82 */ /* 0x0002e20000000a00 */
[----:B------:R-:W4:Y:S01]  /*01d0*/  LDCU.64 UR6, c[0x4][0x8] ;  /* 0x01000100ff0677ac */ /* 0x000f220008000a00 */
[----:B0-----:R-:W-:Y:S02]  /*01e0*/  IADD3 R6, P0, PT, R1, UR4, RZ ;  /* 0x0000000401067c10 */ /* 0x001fe4000ff1e0ff */
[----:B----4-:R-:W-:Y:S02]  /*01f0*/  MOV R4, UR6 ;  /* 0x0000000600047c02 */ /* 0x010fe40008000f00 */
[----:B------:R-:W-:-:S02]  /*0200*/  MOV R5, UR7 ;  /* 0x0000000700057c02 */ /* 0x000fc40008000f00 */
[----:B------:R-:W-:Y:S01]  /*0210*/  IADD3.X R7, PT, PT, RZ, UR8, RZ, P0, !PT ;  /* 0x00000008ff077c10 */ /* 0x000fe200087fe4ff */
[----:B--23--:R1:W-:Y:S06]  /*0220*/  STL [R1+0x8], R8 ;  /* 0x0000080801007387 */ /* 0x00c3ec0000100800 */
[----:B------:R-:W-:-:S07]  /*0230*/  LEPC R20, `(.L_x_0) ;  /* 0x000000001014794e */ /* 0x000fce0000000000 */
[----:B-1----:R-:W-:Y:S05]  /*0240*/  CALL.ABS.NOINC R10 ;  /* 0x000000000a007343 */ /* 0x002fea0003c00000 */
.L_x_0:
[----:B------:R-:W-:Y:S05]  /*0250*/  EXIT ;  /* 0x000000000000794d */ /* 0x000fea0003800000 */
.L_x_1:
[----:B------:R-:W-:-:S00]  /*0260*/  BRA `(.L_x_1) ;  /* 0xfffffffc00fc7947 */ /* 0x000fc0000383ffff */
[----:B------:R-:W-:-:S00]  /*0270*/  NOP ;  /* 0x0000000000007918 */ /* 0x000fc00000000000 */
        /* <DEDUP_REMOVED lines=8> */
.L_x_2:


//--------------------- .nv.global.init           --------------------------
	.section	.nv.global.init,"aw",@progbits
.nv.global.init:
	.type		$str,@object
	.size		$str,(.L_0 - $str)
$str:
        /*0000*/ 	.byte	0x74, 0x69, 0x64, 0x3a, 0x20, 0x25, 0x64, 0x2c, 0x20, 0x67, 0x69, 0x64, 0x3a, 0x20, 0x25, 0x64
        /*0010*/ 	.byte	0x2c, 0x20, 0x76, 0x61, 0x6c, 0x75, 0x65, 0x3a, 0x20, 0x25, 0x64, 0x0a, 0x00
.L_0:


//--------------------- .nv.shared.reserved.0     --------------------------
	.section	.nv.shared.reserved.0,"aw",@nobits
	.weak		__nv_reservedSMEM_offset_0_alias
	.size		__nv_reservedSMEM_offset_0_alias, 0, 64
	.other		__nv_reservedSMEM_offset_0_alias,@"STO_CUDA_RESERVED_SHARED STV_DEFAULT"
__nv_reservedSMEM_offset_0_alias:
	.zero		0
	.zero		64


//--------------------- .nv.constant0._Z11print_as_3dPi --------------------------
	.section	.nv.constant0._Z11print_as_3dPi,"a",@progbits
	.sectionflags	@""
	.align	4
.nv.constant0._Z11print_as_3dPi:
	.zero		904


//--------------------- SYMBOLS --------------------------

	.type		.nv.reservedSmem.offset0,@object
	.size		.nv.reservedSmem.offset0,0x4
	.type		vprintf,@function
